	.headerflags	@"EF_CUDA_TEXMODE_UNIFIED EF_CUDA_64BIT_ADDRESS EF_CUDA_ACCELERATORS EF_CUDA_SM90 EF_CUDA_VIRTUAL_SM(EF_CUDA_SM90)"
	.elftype	@"ET_EXEC"


//--------------------- .nv.info                  --------------------------
	.section	.nv.info,"",@"SHT_CUDA_INFO"
	.align	4


	//----- nvinfo : EIATTR_REGCOUNT
	.align		4
        /*0000*/ 	.byte	0x04, 0x2f
        /*0002*/ 	.short	(.L_1 - .L_0)
	.align		4
.L_0:
        /*0004*/ 	.word	index@(triton_poi_fused_clone_view_17)
        /*0008*/ 	.word	0x0000001a


	//----- nvinfo : EIATTR_MIN_STACK_SIZE
	.align		4
.L_1:
        /*000c*/ 	.byte	0x04, 0x12
        /*000e*/ 	.short	(.L_3 - .L_2)
	.align		4
.L_2:
        /*0010*/ 	.word	index@(triton_poi_fused_clone_view_17)
        /*0014*/ 	.word	0x00000000


	//----- nvinfo : EIATTR_FRAME_SIZE
	.align		4
.L_3:
        /*0018*/ 	.byte	0x04, 0x11
        /*001a*/ 	.short	(.L_5 - .L_4)
	.align		4
.L_4:
        /*001c*/ 	.word	index@(triton_poi_fused_clone_view_17)
        /*0020*/ 	.word	0x00000000


	//----- nvinfo : EIATTR_MIN_STACK_SIZE
	.align		4
.L_5:
        /*0024*/ 	.byte	0x04, 0x12
        /*0026*/ 	.short	(.L_7 - .L_6)
	.align		4
.L_6:
        /*0028*/ 	.word	index@(triton_poi_fused_clone_view_17)
        /*002c*/ 	.word	0x00000000
.L_7:


//--------------------- .nv.info.triton_poi_fused_clone_view_17 --------------------------
	.section	.nv.info.triton_poi_fused_clone_view_17,"",@"SHT_CUDA_INFO"
	.sectionflags	@""
	.align	4


	//----- nvinfo : EIATTR_CUDA_API_VERSION
	.align		4
        /*0000*/ 	.byte	0x04, 0x37
        /*0002*/ 	.short	(.L_9 - .L_8)
.L_8:
        /*0004*/ 	.word	0x0000007c


	//----- nvinfo : EIATTR_KPARAM_INFO
	.align		4
.L_9:
        /*0008*/ 	.byte	0x04, 0x17
        /*000a*/ 	.short	(.L_11 - .L_10)
.L_10:
        /*000c*/ 	.word	0x00000000
        /*0010*/ 	.short	0x0003
        /*0012*/ 	.short	0x0014
        /*0014*/ 	.byte	0x00, 0xf0, 0x11, 0x00


	//----- nvinfo : EIATTR_KPARAM_INFO
	.align		4
.L_11:
        /*0018*/ 	.byte	0x04, 0x17
        /*001a*/ 	.short	(.L_13 - .L_12)
.L_12:
        /*001c*/ 	.word	0x00000000
        /*0020*/ 	.short	0x0002
        /*0022*/ 	.short	0x0010
        /*0024*/ 	.byte	0x00, 0xf0, 0x11, 0x00


	//----- nvinfo : EIATTR_KPARAM_INFO
	.align		4
.L_13:
        /*0028*/ 	.byte	0x04, 0x17
        /*002a*/ 	.short	(.L_15 - .L_14)
.L_14:
        /*002c*/ 	.word	0x00000000
        /*0030*/ 	.short	0x0001
        /*0032*/ 	.short	0x0008
        /*0034*/ 	.byte	0x00, 0xf4, 0x21, 0x00


	//----- nvinfo : EIATTR_KPARAM_INFO
	.align		4
.L_15:
        /*0038*/ 	.byte	0x04, 0x17
        /*003a*/ 	.short	(.L_17 - .L_16)
.L_16:
        /*003c*/ 	.word	0x00000000
        /*0040*/ 	.short	0x0000
        /*0042*/ 	.short	0x0000
        /*0044*/ 	.byte	0x00, 0xf4, 0x21, 0x00


	//----- nvinfo : EIATTR_SPARSE_MMA_MASK
	.align		4
.L_17:
        /*0048*/ 	.byte	0x03, 0x50
        /*004a*/ 	.short	0x0000


	//----- nvinfo : EIATTR_MAXREG_COUNT
	.align		4
        /*004c*/ 	.byte	0x03, 0x1b
        /*004e*/ 	.short	0x00ff


	//----- nvinfo : EIATTR_EXIT_INSTR_OFFSETS
	.align		4
        /*0050*/ 	.byte	0x04, 0x1c
        /*0052*/ 	.short	(.L_19 - .L_18)


	//   ....[0]....
.L_18:
        /*0054*/ 	.word	0x00000500


	//   ....[1]....
        /*0058*/ 	.word	0x00000550


	//----- nvinfo : EIATTR_REQNTID
	.align		4
.L_19:
        /*005c*/ 	.byte	0x04, 0x10
        /*005e*/ 	.short	(.L_21 - .L_20)
.L_20:
        /*0060*/ 	.word	0x00000080
        /*0064*/ 	.word	0x00000001
        /*0068*/ 	.word	0x00000001


	//----- nvinfo : EIATTR_CBANK_PARAM_SIZE
	.align		4
.L_21:
        /*006c*/ 	.byte	0x03, 0x19
        /*006e*/ 	.short	0x0018


	//----- nvinfo : EIATTR_PARAM_CBANK
	.align		4
        /*0070*/ 	.byte	0x04, 0x0a
        /*0072*/ 	.short	(.L_23 - .L_22)
	.align		4
.L_22:
        /*0074*/ 	.word	index@(.nv.constant0.triton_poi_fused_clone_view_17)
        /*0078*/ 	.short	0x0210
        /*007a*/ 	.short	0x0018


	//----- nvinfo : EIATTR_SW_WAR
	.align		4
.L_23:
        /*007c*/ 	.byte	0x04, 0x36
        /*007e*/ 	.short	(.L_25 - .L_24)
.L_24:
        /*0080*/ 	.word	0x00000008
.L_25:


//--------------------- .nv.callgraph             --------------------------
	.section	.nv.callgraph,"",@"SHT_CUDA_CALLGRAPH"
	.align	4
	.sectionentsize	8
	.align		4
        /*0000*/ 	.word	0x00000000
	.align		4
        /*0004*/ 	.word	0xffffffff
	.align		4
        /*0008*/ 	.word	0x00000000
	.align		4
        /*000c*/ 	.word	0xfffffffe
	.align		4
        /*0010*/ 	.word	0x00000000
	.align		4
        /*0014*/ 	.word	0xfffffffd
	.align		4
        /*0018*/ 	.word	0x00000000
	.align		4
        /*001c*/ 	.word	0xfffffffc


//--------------------- .text.triton_poi_fused_clone_view_17 --------------------------
	.section	.text.triton_poi_fused_clone_view_17,"ax",@progbits
	.sectionflags	@"SHF_BARRIERS=1"
	.align	128
        .global         triton_poi_fused_clone_view_17
        .type           triton_poi_fused_clone_view_17,@function
        .size           triton_poi_fused_clone_view_17,(.L_x_1 - triton_poi_fused_clone_view_17)
        .other          triton_poi_fused_clone_view_17,@"STO_CUDA_ENTRY STV_DEFAULT"
triton_poi_fused_clone_view_17:
.text.triton_poi_fused_clone_view_17:
[----:B------:R-:W0:Y:S02]  /*0000*/  LDC R1, c[0x0][0x28] ;  /* 0x00000a00ff017b82 */ /* 0x000e240000000800 */
[----:B------:R-:W1:Y:S01]  /*0010*/  S2R R3, SR_CTAID.X ;  /* 0x0000000000037919 */ /* 0x000e620000002500 */
[----:B------:R-:W2:Y:S01]  /*0020*/  LDC.64 R8, c[0x0][0x210] ;  /* 0x00008400ff087b82 */ /* 0x000ea20000000a00 */
[----:B------:R-:W-:Y:S02]  /*0030*/  CS2R R4, SRZ ;  /* 0x0000000000047805 */ /* 0x000fe4000001ff00 */
[----:B------:R-:W-:Y:S01]  /*0040*/  CS2R R6, SRZ ;  /* 0x0000000000067805 */ /* 0x000fe2000001ff00 */
[----:B------:R-:W3:Y:S01]  /*0050*/  S2R R18, SR_TID.X ;  /* 0x0000000000127919 */ /* 0x000ee20000002100 */
[----:B------:R-:W-:Y:S01]  /*0060*/  ULDC.64 UR6, c[0x0][0x208] ;  /* 0x0000820000067ab9 */ /* 0x000fe20000000a00 */
[----:B------:R-:W4:Y:S01]  /*0070*/  S2R R17, SR_CTAID.Y ;  /* 0x0000000000117919 */ /* 0x000f220000002600 */
[----:B-1----:R-:W-:Y:S02]  /*0080*/  IMAD.SHL.U32 R3, R3, 0x20, RZ ;  /* 0x0000002003037824 */ /* 0x002fe400078e00ff */
[----:B---3--:R-:W-:Y:S01]  /*0090*/  IMAD.SHL.U32 R16, R18, 0x4, RZ ;  /* 0x0000000412107824 */ /* 0x008fe200078e00ff */
[----:B------:R-:W-:Y:S01]  /*00a0*/  SHF.R.U32.HI R0, RZ, 0x3, R18 ;  /* 0x00000003ff007819 */ /* 0x000fe20000011612 */
[----:B----4-:R-:W-:-:S03]  /*00b0*/  IMAD.SHL.U32 R17, R17, 0x20, RZ ;  /* 0x0000002011117824 */ /* 0x010fc600078e00ff */
[----:B------:R-:W-:Y:S02]  /*00c0*/  LOP3.LUT R11, R3, 0x1c, R16, 0xf8, !PT ;  /* 0x0000001c030b7812 */ /* 0x000fe400078ef810 */
[----:B------:R-:W-:Y:S02]  /*00d0*/  SGXT.U32 R0, R0, 0x4 ;  /* 0x000000040000781a */ /* 0x000fe40000000000 */
[----:B------:R-:W-:Y:S02]  /*00e0*/  ISETP.GE.AND P0, PT, R11, 0x400, PT ;  /* 0x000004000b00780c */ /* 0x000fe40003f06270 */
[----:B------:R-:W-:Y:S02]  /*00f0*/  LOP3.LUT R2, R17, R0, RZ, 0xfc, !PT ;  /* 0x0000000011027212 */ /* 0x000fe400078efcff */
[----:B------:R-:W-:Y:S02]  /*0100*/  LOP3.LUT R10, R17, 0x10, R0, 0xfe, !PT ;  /* 0x00000010110a7812 */ /* 0x000fe400078efe00 */
[C---:B------:R-:W-:Y:S01]  /*0110*/  ISETP.LT.AND P1, PT, R2.reuse, 0x80, !P0 ;  /* 0x000000800200780c */ /* 0x040fe20004721270 */
[--C-:B------:R-:W-:Y:S01]  /*0120*/  IMAD R13, R2, 0x400, R11.reuse ;  /* 0x00000400020d7824 */ /* 0x100fe200078e020b */
[C---:B------:R-:W-:Y:S01]  /*0130*/  ISETP.LT.AND P0, PT, R10.reuse, 0x80, !P0 ;  /* 0x000000800a00780c */ /* 0x040fe20004701270 */
[----:B------:R-:W-:-:S02]  /*0140*/  IMAD R15, R10, 0x400, R11 ;  /* 0x000004000a0f7824 */ /* 0x000fc400078e020b */
[----:B--2---:R-:W-:Y:S01]  /*0150*/  IMAD.WIDE R12, R13, 0x4, R8 ;  /* 0x000000040d0c7825 */ /* 0x004fe200078e0208 */
[----:B------:R-:W-:-:S03]  /*0160*/  CS2R R10, SRZ ;  /* 0x00000000000a7805 */ /* 0x000fc6000001ff00 */
[----:B------:R-:W-:Y:S01]  /*0170*/  IMAD.WIDE R14, R15, 0x4, R8 ;  /* 0x000000040f0e7825 */ /* 0x000fe200078e0208 */
[----:B------:R-:W-:-:S03]  /*0180*/  CS2R R8, SRZ ;  /* 0x0000000000087805 */ /* 0x000fc6000001ff00 */
[----:B------:R1:W2:Y:S04]  /*0190*/  @P1 LDG.E.EL.128 R4, desc[UR6][R12.64] ;  /* 0x000000060c041981 */ /* 0x0002a8000c2e1d00 */
[----:B------:R3:W4:Y:S01]  /*01a0*/  @P0 LDG.E.EL.128 R8, desc[UR6][R14.64] ;  /* 0x000000060e080981 */ /* 0x000722000c2e1d00 */
[----:B------:R-:W5:Y:S01]  /*01b0*/  S2UR UR5, SR_CgaCtaId ;  /* 0x00000000000579c3 */ /* 0x000f620000008800 */
[C---:B------:R-:W-:Y:S01]  /*01c0*/  IMAD.SHL.U32 R2, R18.reuse, 0x80, RZ ;  /* 0x0000008012027824 */ /* 0x040fe200078e00ff */
[----:B------:R-:W-:Y:S01]  /*01d0*/  UMOV UR4, 0x400 ;  /* 0x0000040000047882 */ /* 0x000fe20000000000 */
[----:B------:R-:W-:-:S03]  /*01e0*/  IMAD.SHL.U32 R18, R18, 0x2, RZ ;  /* 0x0000000212127824 */ /* 0x000fc600078e00ff */
[----:B------:R-:W-:Y:S02]  /*01f0*/  LOP3.LUT R19, R2, 0x380, RZ, 0xc0, !PT ;  /* 0x0000038002137812 */ /* 0x000fe400078ec0ff */
[----:B------:R-:W-:Y:S02]  /*0200*/  LOP3.LUT R22, R18, 0xf0, RZ, 0xc0, !PT ;  /* 0x000000f012167812 */ /* 0x000fe400078ec0ff */
[C---:B-1----:R-:W-:Y:S02]  /*0210*/  LOP3.LUT R12, R19.reuse, 0x20, RZ, 0xfc, !PT ;  /* 0x00000020130c7812 */ /* 0x042fe400078efcff */
[C---:B------:R-:W-:Y:S02]  /*0220*/  LOP3.LUT R18, R19.reuse, 0x40, RZ, 0xfc, !PT ;  /* 0x0000004013127812 */ /* 0x040fe400078efcff */
[C---:B------:R-:W-:Y:S02]  /*0230*/  LOP3.LUT R2, R19.reuse, R0, RZ, 0xfc, !PT ;  /* 0x0000000013027212 */ /* 0x040fe400078efcff */
[----:B---3--:R-:W-:Y:S01]  /*0240*/  LOP3.LUT R14, R19, 0x60, RZ, 0xfc, !PT ;  /* 0x00000060130e7812 */ /* 0x008fe200078efcff */
[----:B-----5:R-:W-:-:S06]  /*0250*/  UPRMT UR4, UR5, 0x654, UR4 ;  /* 0x0000065405047896 */ /* 0x020fcc0008000004 */
[----:B------:R-:W-:Y:S02]  /*0260*/  LEA.HI R19, R19, UR4, RZ, 0x1f ;  /* 0x0000000413137c11 */ /* 0x000fe4000f8ff8ff */
[----:B------:R-:W-:Y:S02]  /*0270*/  LEA.HI R13, R12, UR4, RZ, 0x1f ;  /* 0x000000040c0d7c11 */ /* 0x000fe4000f8ff8ff */
[----:B------:R-:W-:Y:S01]  /*0280*/  LEA.HI R15, R18, UR4, RZ, 0x1f ;  /* 0x00000004120f7c11 */ /* 0x000fe2000f8ff8ff */
[----:B------:R-:W-:Y:S01]  /*0290*/  IMAD R19, R2, 0x4, R19 ;  /* 0x0000000402137824 */ /* 0x000fe200078e0213 */
[----:B------:R-:W-:Y:S01]  /*02a0*/  LEA.HI R23, R14, UR4, RZ, 0x1f ;  /* 0x000000040e177c11 */ /* 0x000fe2000f8ff8ff */
[C---:B------:R-:W-:Y:S02]  /*02b0*/  IMAD R18, R2.reuse, 0x4, R13 ;  /* 0x0000000402127824 */ /* 0x040fe400078e020d */
[C---:B------:R-:W-:Y:S02]  /*02c0*/  IMAD R21, R2.reuse, 0x4, R15 ;  /* 0x0000000402157824 */ /* 0x040fe400078e020f */
[----:B------:R-:W-:Y:S01]  /*02d0*/  IMAD R20, R2, 0x4, R23 ;  /* 0x0000000402147824 */ /* 0x000fe200078e0217 */
[----:B------:R-:W-:Y:S01]  /*02e0*/  LOP3.LUT R2, R16, 0x1fc, RZ, 0xc0, !PT ;  /* 0x000001fc10027812 */ /* 0x000fe200078ec0ff */
[----:B------:R-:W-:Y:S01]  /*02f0*/  VIADD R13, R22, UR4 ;  /* 0x00000004160d7c36 */ /* 0x000fe20008000000 */
[----:B------:R-:W-:-:S03]  /*0300*/  LOP3.LUT R16, R17, 0x1c, R16, 0xf8, !PT ;  /* 0x0000001c11107812 */ /* 0x000fc600078ef810 */
[----:B------:R-:W-:Y:S01]  /*0310*/  IMAD R13, R2, 0x4, R13 ;  /* 0x00000004020d7824 */ /* 0x000fe200078e020d */
[----:B------:R-:W-:Y:S02]  /*0320*/  SHF.R.S32.HI R17, RZ, 0x1f, R16 ;  /* 0x0000001fff117819 */ /* 0x000fe40000011410 */
[----:B------:R-:W-:Y:S02]  /*0330*/  ISETP.GE.AND P0, PT, R16, 0x80, PT ;  /* 0x000000801000780c */ /* 0x000fe40003f06270 */
[----:B------:R-:W-:Y:S01]  /*0340*/  LEA.HI R17, R17, R16, RZ, 0x5 ;  /* 0x0000001011117211 */ /* 0x000fe200078f28ff */
[----:B--2---:R-:W-:Y:S04]  /*0350*/  STS [R19], R4 ;  /* 0x0000000413007388 */ /* 0x004fe80000000800 */
[----:B------:R1:W-:Y:S04]  /*0360*/  STS [R18+0x80], R5 ;  /* 0x0000800512007388 */ /* 0x0003e80000000800 */
[----:B------:R2:W-:Y:S04]  /*0370*/  STS [R21+0x100], R6 ;  /* 0x0001000615007388 */ /* 0x0005e80000000800 */
[----:B------:R3:W-:Y:S01]  /*0380*/  STS [R20+0x180], R7 ;  /* 0x0001800714007388 */ /* 0x0007e20000000800 */
[----:B-1----:R-:W1:Y:S03]  /*0390*/  LDC.64 R4, c[0x0][0x218] ;  /* 0x00008600ff047b82 */ /* 0x002e660000000a00 */
[----:B----4-:R4:W-:Y:S01]  /*03a0*/  STS [R19+0x40], R8 ;  /* 0x0000400813007388 */ /* 0x0109e20000000800 */
[C---:B--2---:R-:W-:Y:S01]  /*03b0*/  IMAD.SHL.U32 R6, R17.reuse, 0x400, RZ ;  /* 0x0000040011067824 */ /* 0x044fe200078e00ff */
[----:B------:R-:W-:-:S02]  /*03c0*/  LOP3.LUT R17, R17, 0xffffffe0, RZ, 0xc0, !PT ;  /* 0xffffffe011117812 */ /* 0x000fc400078ec0ff */
[----:B------:R-:W-:Y:S02]  /*03d0*/  STS [R18+0xc0], R9 ;  /* 0x0000c00912007388 */ /* 0x000fe40000000800 */
[----:B---3--:R-:W-:Y:S02]  /*03e0*/  LOP3.LUT R7, R6, 0xffff8000, RZ, 0xc0, !PT ;  /* 0xffff800006077812 */ /* 0x008fe400078ec0ff */
[----:B------:R-:W-:Y:S01]  /*03f0*/  STS [R21+0x140], R10 ;  /* 0x0001400a15007388 */ /* 0x000fe20000000800 */
[----:B------:R-:W-:Y:S02]  /*0400*/  LOP3.LUT R6, R3, R0, RZ, 0xfc, !PT ;  /* 0x0000000003067212 */ /* 0x000fe400078efcff */
[----:B------:R-:W-:Y:S01]  /*0410*/  LOP3.LUT R0, R3, 0x10, R0, 0xfe, !PT ;  /* 0x0000001003007812 */ /* 0x000fe200078efe00 */
[----:B------:R-:W-:Y:S01]  /*0420*/  STS [R20+0x1c0], R11 ;  /* 0x0001c00b14007388 */ /* 0x000fe20000000800 */
[----:B----4-:R-:W-:Y:S02]  /*0430*/  LOP3.LUT R8, R2, 0x200, RZ, 0xfc, !PT ;  /* 0x0000020002087812 */ /* 0x010fe400078efcff */
[----:B------:R-:W-:Y:S01]  /*0440*/  IADD3 R17, R7, R16, -R17 ;  /* 0x0000001007117210 */ /* 0x000fe20007ffe811 */
[----:B------:R-:W-:Y:S01]  /*0450*/  BAR.SYNC.DEFER_BLOCKING 0x0 ;  /* 0x0000000000007b1d */ /* 0x000fe20000010000 */
[----:B------:R-:W-:-:S02]  /*0460*/  ISETP.LT.AND P1, PT, R6, 0x400, !P0 ;  /* 0x000004000600780c */ /* 0x000fc40004721270 */
[----:B------:R-:W-:Y:S01]  /*0470*/  ISETP.LT.AND P0, PT, R0, 0x400, !P0 ;  /* 0x000004000000780c */ /* 0x000fe20004701270 */
[----:B------:R-:W-:Y:S01]  /*0480*/  IMAD R7, R6, 0x20, R17 ;  /* 0x0000002006077824 */ /* 0x000fe200078e0211 */
[----:B------:R-:W-:-:S03]  /*0490*/  SHF.R.U32.HI R8, RZ, 0x1, R8 ;  /* 0x00000001ff087819 */ /* 0x000fc60000011608 */
[----:B-1----:R-:W-:Y:S01]  /*04a0*/  IMAD.WIDE R6, R7, 0x4, R4 ;  /* 0x0000000407067825 */ /* 0x002fe200078e0204 */
[----:B------:R-:W-:-:S05]  /*04b0*/  LOP3.LUT R8, R8, 0x1f0, RZ, 0xc0, !PT ;  /* 0x000001f008087812 */ /* 0x000fca00078ec0ff */
[----:B------:R-:W-:-:S04]  /*04c0*/  VIADD R3, R8, UR4 ;  /* 0x0000000408037c36 */ /* 0x000fc80008000000 */
[----:B------:R-:W-:Y:S01]  /*04d0*/  IMAD R3, R2, 0x4, R3 ;  /* 0x0000000402037824 */ /* 0x000fe200078e0203 */
[----:B------:R-:W1:Y:S04]  /*04e0*/  LDS.128 R12, [R13] ;  /* 0x000000000d0c7984 */ /* 0x000e680000000c00 */
[----:B-1----:R1:W-:Y:S01]  /*04f0*/  @P1 STG.E.128 desc[UR6][R6.64], R12 ;  /* 0x0000000c06001986 */ /* 0x0023e2000c101d06 */
[----:B------:R-:W-:Y:S05]  /*0500*/  @!P0 EXIT ;  /* 0x000000000000894d */ /* 0x000fea0003800000 */
[----:B------:R-:W0:Y:S01]  /*0510*/  LDS.128 R8, [R3+0x800] ;  /* 0x0008000003087984 */ /* 0x000e220000000c00 */
[----:B------:R-:W-:-:S04]  /*0520*/  IMAD R17, R0, 0x20, R17 ;  /* 0x0000002000117824 */ /* 0x000fc800078e0211 */
[----:B------:R-:W-:-:S05]  /*0530*/  IMAD.WIDE R4, R17, 0x4, R4 ;  /* 0x0000000411047825 */ /* 0x000fca00078e0204 */
[----:B0-----:R-:W-:Y:S01]  /*0540*/  STG.E.128 desc[UR6][R4.64], R8 ;  /* 0x0000000804007986 */ /* 0x001fe2000c101d06 */
[----:B------:R-:W-:Y:S05]  /*0550*/  EXIT ;  /* 0x000000000000794d */ /* 0x000fea0003800000 */
.L_x_0:
[----:B------:R-:W-:-:S00]  /*0560*/  BRA `(.L_x_0) ;  /* 0xfffffffc00fc7947 */ /* 0x000fc0000383ffff */
[----:B------:R-:W-:-:S00]  /*0570*/  NOP ;  /* 0x0000000000007918 */ /* 0x000fc00000000000 */
        /* <DEDUP_REMOVED lines=8> */
.L_x_1:


//--------------------- .nv.shared.triton_poi_fused_clone_view_17 --------------------------
	.section	.nv.shared.triton_poi_fused_clone_view_17,"aw",@nobits
	.sectionflags	@""
	.align	16
	.zero		1024


//--------------------- .nv.constant0.triton_poi_fused_clone_view_17 --------------------------
	.section	.nv.constant0.triton_poi_fused_clone_view_17,"a",@progbits
	.sectionflags	@""
	.align	4
.nv.constant0.triton_poi_fused_clone_view_17:
	.zero		552
